//
// Generated by NVIDIA NVVM Compiler
//
// Compiler Build ID: CL-36424714
// Cuda compilation tools, release 13.0, V13.0.88
// Based on NVVM 20.0.0
//

.version 9.0
.target sm_100
.address_size 64

	// .globl	_Z29gemm_v4_0_tiled_double_bufferPKfS0_Pfiii
// _ZZ29gemm_v4_0_tiled_double_bufferPKfS0_PfiiiE2As has been demoted
// _ZZ29gemm_v4_0_tiled_double_bufferPKfS0_PfiiiE2Bs has been demoted

.visible .entry _Z29gemm_v4_0_tiled_double_bufferPKfS0_Pfiii(
	.param .u64 .ptr .align 1 _Z29gemm_v4_0_tiled_double_bufferPKfS0_Pfiii_param_0,
	.param .u64 .ptr .align 1 _Z29gemm_v4_0_tiled_double_bufferPKfS0_Pfiii_param_1,
	.param .u64 .ptr .align 1 _Z29gemm_v4_0_tiled_double_bufferPKfS0_Pfiii_param_2,
	.param .u32 _Z29gemm_v4_0_tiled_double_bufferPKfS0_Pfiii_param_3,
	.param .u32 _Z29gemm_v4_0_tiled_double_bufferPKfS0_Pfiii_param_4,
	.param .u32 _Z29gemm_v4_0_tiled_double_bufferPKfS0_Pfiii_param_5
)
{
	.reg .pred 	%p<19>;
	.reg .b32 	%r<67>;
	.reg .b32 	%f<107>;
	.reg .b64 	%rd<34>;
	// demoted variable
	.shared .align 4 .b8 _ZZ29gemm_v4_0_tiled_double_bufferPKfS0_PfiiiE2As[8448];
	// demoted variable
	.shared .align 4 .b8 _ZZ29gemm_v4_0_tiled_double_bufferPKfS0_PfiiiE2Bs[8448];
	ld.param.u64 	%rd5, [_Z29gemm_v4_0_tiled_double_bufferPKfS0_Pfiii_param_0];
	ld.param.u64 	%rd6, [_Z29gemm_v4_0_tiled_double_bufferPKfS0_Pfiii_param_1];
	ld.param.u64 	%rd4, [_Z29gemm_v4_0_tiled_double_bufferPKfS0_Pfiii_param_2];
	ld.param.u32 	%r27, [_Z29gemm_v4_0_tiled_double_bufferPKfS0_Pfiii_param_3];
	ld.param.u32 	%r28, [_Z29gemm_v4_0_tiled_double_bufferPKfS0_Pfiii_param_4];
	ld.param.u32 	%r29, [_Z29gemm_v4_0_tiled_double_bufferPKfS0_Pfiii_param_5];
	cvta.to.global.u64 	%rd1, %rd6;
	cvta.to.global.u64 	%rd2, %rd5;
	mov.u32 	%r30, %ctaid.y;
	shl.b32 	%r31, %r30, 5;
	mov.u32 	%r62, %tid.y;
	add.s32 	%r2, %r31, %r62;
	mov.u32 	%r32, %ctaid.x;
	shl.b32 	%r33, %r32, 5;
	mov.u32 	%r60, %tid.x;
	add.s32 	%r4, %r33, %r60;
	add.s32 	%r34, %r28, 31;
	shr.s32 	%r35, %r34, 31;
	shr.u32 	%r36, %r35, 27;
	add.s32 	%r37, %r34, %r36;
	shr.s32 	%r5, %r37, 5;
	setp.ge.s32 	%p1, %r2, %r27;
	setp.ge.s32 	%p2, %r60, %r28;
	mov.u32 	%r38, _ZZ29gemm_v4_0_tiled_double_bufferPKfS0_PfiiiE2As;
	mad.lo.s32 	%r6, %r62, 132, %r38;
	shl.b32 	%r39, %r60, 2;
	add.s32 	%r7, %r6, %r39;
	or.pred  	%p3, %p1, %p2;
	@%p3 bra 	$L__BB0_2;
	mul.wide.u32 	%rd7, %r28, %r2;
	cvt.u64.u32 	%rd8, %r60;
	add.s64 	%rd9, %rd7, %rd8;
	shl.b64 	%rd10, %rd9, 2;
	add.s64 	%rd11, %rd2, %rd10;
	ld.global.nc.f32 	%f4, [%rd11];
	st.shared.f32 	[%r7], %f4;
	bra.uni 	$L__BB0_3;
$L__BB0_2:
	mov.b32 	%r40, 0;
	st.shared.u32 	[%r7], %r40;
$L__BB0_3:
	setp.ge.s32 	%p4, %r62, %r28;
	setp.ge.s32 	%p5, %r4, %r29;
	mov.u32 	%r41, _ZZ29gemm_v4_0_tiled_double_bufferPKfS0_PfiiiE2Bs;
	mad.lo.s32 	%r42, %r62, 132, %r41;
	add.s32 	%r8, %r42, %r39;
	or.pred  	%p6, %p4, %p5;
	@%p6 bra 	$L__BB0_5;
	cvt.u64.u32 	%rd12, %r62;
	cvt.s64.s32 	%rd13, %r29;
	cvt.s64.s32 	%rd14, %r4;
	mad.lo.s64 	%rd15, %rd13, %rd12, %rd14;
	shl.b64 	%rd16, %rd15, 2;
	add.s64 	%rd17, %rd1, %rd16;
	ld.global.nc.f32 	%f5, [%rd17];
	st.shared.f32 	[%r8], %f5;
	bra.uni 	$L__BB0_6;
$L__BB0_5:
	mov.b32 	%r44, 0;
	st.shared.u32 	[%r8], %r44;
$L__BB0_6:
	bar.sync 	0;
	setp.lt.s32 	%p7, %r28, 1;
	mov.f32 	%f106, 0f00000000;
	@%p7 bra 	$L__BB0_16;
	add.s32 	%r9, %r41, %r39;
	max.s32 	%r48, %r5, 1;
	neg.s32 	%r64, %r48;
	add.s32 	%r63, %r62, 32;
	mul.wide.u32 	%rd18, %r2, %r28;
	shl.b64 	%rd19, %rd18, 2;
	add.s64 	%rd3, %rd2, %rd19;
	add.s32 	%r61, %r60, 32;
	mov.f32 	%f106, 0f00000000;
	mov.b32 	%r65, 0;
	cvt.s64.s32 	%rd23, %r4;
	mov.u32 	%r66, %r65;
$L__BB0_8:
	mov.u32 	%r19, %r66;
	xor.b32  	%r66, %r19, 1;
	add.s32 	%r65, %r65, 1;
	setp.ge.s32 	%p8, %r65, %r5;
	@%p8 bra 	$L__BB0_15;
	setp.ge.s32 	%p9, %r2, %r27;
	add.s32 	%r49, %r60, 32;
	setp.ge.s32 	%p10, %r49, %r28;
	or.pred  	%p11, %p9, %p10;
	@%p11 bra 	$L__BB0_11;
	mul.wide.s32 	%rd20, %r61, 4;
	add.s64 	%rd21, %rd3, %rd20;
	ld.global.nc.f32 	%f8, [%rd21];
	mad.lo.s32 	%r52, %r66, 4224, %r7;
	st.shared.f32 	[%r52], %f8;
	bra.uni 	$L__BB0_12;
$L__BB0_11:
	mad.lo.s32 	%r50, %r66, 4224, %r7;
	mov.b32 	%r51, 0;
	st.shared.u32 	[%r50], %r51;
$L__BB0_12:
	setp.ge.s32 	%p12, %r4, %r29;
	add.s32 	%r53, %r62, 32;
	setp.ge.s32 	%p13, %r53, %r28;
	or.pred  	%p14, %p12, %p13;
	@%p14 bra 	$L__BB0_14;
	mul.wide.s32 	%rd22, %r63, %r29;
	add.s64 	%rd24, %rd22, %rd23;
	shl.b64 	%rd25, %rd24, 2;
	add.s64 	%rd26, %rd1, %rd25;
	ld.global.nc.f32 	%f9, [%rd26];
	mad.lo.s32 	%r56, %r66, 4224, %r8;
	st.shared.f32 	[%r56], %f9;
	bra.uni 	$L__BB0_15;
$L__BB0_14:
	mad.lo.s32 	%r54, %r66, 4224, %r8;
	mov.b32 	%r55, 0;
	st.shared.u32 	[%r54], %r55;
$L__BB0_15:
	mul.lo.s32 	%r57, %r19, 4224;
	add.s32 	%r58, %r6, %r57;
	add.s32 	%r59, %r9, %r57;
	ld.shared.f32 	%f10, [%r58];
	ld.shared.f32 	%f11, [%r59];
	fma.rn.f32 	%f12, %f10, %f11, %f106;
	ld.shared.f32 	%f13, [%r58+4];
	ld.shared.f32 	%f14, [%r59+132];
	fma.rn.f32 	%f15, %f13, %f14, %f12;
	ld.shared.f32 	%f16, [%r58+8];
	ld.shared.f32 	%f17, [%r59+264];
	fma.rn.f32 	%f18, %f16, %f17, %f15;
	ld.shared.f32 	%f19, [%r58+12];
	ld.shared.f32 	%f20, [%r59+396];
	fma.rn.f32 	%f21, %f19, %f20, %f18;
	ld.shared.f32 	%f22, [%r58+16];
	ld.shared.f32 	%f23, [%r59+528];
	fma.rn.f32 	%f24, %f22, %f23, %f21;
	ld.shared.f32 	%f25, [%r58+20];
	ld.shared.f32 	%f26, [%r59+660];
	fma.rn.f32 	%f27, %f25, %f26, %f24;
	ld.shared.f32 	%f28, [%r58+24];
	ld.shared.f32 	%f29, [%r59+792];
	fma.rn.f32 	%f30, %f28, %f29, %f27;
	ld.shared.f32 	%f31, [%r58+28];
	ld.shared.f32 	%f32, [%r59+924];
	fma.rn.f32 	%f33, %f31, %f32, %f30;
	ld.shared.f32 	%f34, [%r58+32];
	ld.shared.f32 	%f35, [%r59+1056];
	fma.rn.f32 	%f36, %f34, %f35, %f33;
	ld.shared.f32 	%f37, [%r58+36];
	ld.shared.f32 	%f38, [%r59+1188];
	fma.rn.f32 	%f39, %f37, %f38, %f36;
	ld.shared.f32 	%f40, [%r58+40];
	ld.shared.f32 	%f41, [%r59+1320];
	fma.rn.f32 	%f42, %f40, %f41, %f39;
	ld.shared.f32 	%f43, [%r58+44];
	ld.shared.f32 	%f44, [%r59+1452];
	fma.rn.f32 	%f45, %f43, %f44, %f42;
	ld.shared.f32 	%f46, [%r58+48];
	ld.shared.f32 	%f47, [%r59+1584];
	fma.rn.f32 	%f48, %f46, %f47, %f45;
	ld.shared.f32 	%f49, [%r58+52];
	ld.shared.f32 	%f50, [%r59+1716];
	fma.rn.f32 	%f51, %f49, %f50, %f48;
	ld.shared.f32 	%f52, [%r58+56];
	ld.shared.f32 	%f53, [%r59+1848];
	fma.rn.f32 	%f54, %f52, %f53, %f51;
	ld.shared.f32 	%f55, [%r58+60];
	ld.shared.f32 	%f56, [%r59+1980];
	fma.rn.f32 	%f57, %f55, %f56, %f54;
	ld.shared.f32 	%f58, [%r58+64];
	ld.shared.f32 	%f59, [%r59+2112];
	fma.rn.f32 	%f60, %f58, %f59, %f57;
	ld.shared.f32 	%f61, [%r58+68];
	ld.shared.f32 	%f62, [%r59+2244];
	fma.rn.f32 	%f63, %f61, %f62, %f60;
	ld.shared.f32 	%f64, [%r58+72];
	ld.shared.f32 	%f65, [%r59+2376];
	fma.rn.f32 	%f66, %f64, %f65, %f63;
	ld.shared.f32 	%f67, [%r58+76];
	ld.shared.f32 	%f68, [%r59+2508];
	fma.rn.f32 	%f69, %f67, %f68, %f66;
	ld.shared.f32 	%f70, [%r58+80];
	ld.shared.f32 	%f71, [%r59+2640];
	fma.rn.f32 	%f72, %f70, %f71, %f69;
	ld.shared.f32 	%f73, [%r58+84];
	ld.shared.f32 	%f74, [%r59+2772];
	fma.rn.f32 	%f75, %f73, %f74, %f72;
	ld.shared.f32 	%f76, [%r58+88];
	ld.shared.f32 	%f77, [%r59+2904];
	fma.rn.f32 	%f78, %f76, %f77, %f75;
	ld.shared.f32 	%f79, [%r58+92];
	ld.shared.f32 	%f80, [%r59+3036];
	fma.rn.f32 	%f81, %f79, %f80, %f78;
	ld.shared.f32 	%f82, [%r58+96];
	ld.shared.f32 	%f83, [%r59+3168];
	fma.rn.f32 	%f84, %f82, %f83, %f81;
	ld.shared.f32 	%f85, [%r58+100];
	ld.shared.f32 	%f86, [%r59+3300];
	fma.rn.f32 	%f87, %f85, %f86, %f84;
	ld.shared.f32 	%f88, [%r58+104];
	ld.shared.f32 	%f89, [%r59+3432];
	fma.rn.f32 	%f90, %f88, %f89, %f87;
	ld.shared.f32 	%f91, [%r58+108];
	ld.shared.f32 	%f92, [%r59+3564];
	fma.rn.f32 	%f93, %f91, %f92, %f90;
	ld.shared.f32 	%f94, [%r58+112];
	ld.shared.f32 	%f95, [%r59+3696];
	fma.rn.f32 	%f96, %f94, %f95, %f93;
	ld.shared.f32 	%f97, [%r58+116];
	ld.shared.f32 	%f98, [%r59+3828];
	fma.rn.f32 	%f99, %f97, %f98, %f96;
	ld.shared.f32 	%f100, [%r58+120];
	ld.shared.f32 	%f101, [%r59+3960];
	fma.rn.f32 	%f102, %f100, %f101, %f99;
	ld.shared.f32 	%f103, [%r58+124];
	ld.shared.f32 	%f104, [%r59+4092];
	fma.rn.f32 	%f106, %f103, %f104, %f102;
	bar.sync 	0;
	add.s32 	%r64, %r64, 1;
	setp.ne.s32 	%p15, %r64, 0;
	add.s32 	%r63, %r63, 32;
	add.s32 	%r62, %r62, 32;
	add.s32 	%r61, %r61, 32;
	add.s32 	%r60, %r60, 32;
	@%p15 bra 	$L__BB0_8;
$L__BB0_16:
	setp.ge.s32 	%p16, %r4, %r29;
	setp.ge.s32 	%p17, %r2, %r27;
	or.pred  	%p18, %p17, %p16;
	@%p18 bra 	$L__BB0_18;
	cvt.u64.u32 	%rd27, %r2;
	cvt.s64.s32 	%rd28, %r29;
	cvt.s64.s32 	%rd29, %r4;
	mad.lo.s64 	%rd30, %rd28, %rd27, %rd29;
	cvta.to.global.u64 	%rd31, %rd4;
	shl.b64 	%rd32, %rd30, 2;
	add.s64 	%rd33, %rd31, %rd32;
	st.global.f32 	[%rd33], %f106;
$L__BB0_18:
	ret;

}


// ===== COMPILED SASS (sm_100) =====

	.target	sm_100

	.elftype	@"ET_EXEC"


//--------------------- .note.nv.tkinfo           --------------------------
	.section	.note.nv.tkinfo,"",@"SHT_NOTE"
	.sectionflags	@"SHF_NOTE_NV_TKINFO"
	.tkinfo
        /*0018*/ 	.word	0x00000002
        /*0030*/ 	.string	""
        /*0030*/ 	.string	"ptxas"
        /*0030*/ 	.string	"Cuda compilation tools, release 13.0, V13.0.88"
        /*0030*/ 	.string	"Build cuda_13.0.r13.0/compiler.36424714_0"
        /*0030*/ 	.string	"-arch sm_100 -m 64 "



//--------------------- .note.nv.cuinfo           --------------------------
	.section	.note.nv.cuinfo,"",@"SHT_NOTE"
	.sectionflags	@"SHF_NOTE_NV_CUINFO"
        /*0018*/ 	.short	0x0002
        /*001a*/ 	.short	0x0064
        /*001c*/ 	.short	0x0082
	.zero		2


//--------------------- .nv.info                  --------------------------
	.section	.nv.info,"",@"SHT_CUDA_INFO"
	.align	4


	//----- nvinfo : EIATTR_REGCOUNT
	.align		4
        /*0000*/ 	.byte	0x04, 0x2f
        /*0002*/ 	.short	(.L_1 - .L_0)
	.align		4
.L_0:
        /*0004*/ 	.word	index@(_Z29gemm_v4_0_tiled_double_bufferPKfS0_Pfiii)
        /*0008*/ 	.word	0x00000020


	//----- nvinfo : EIATTR_FRAME_SIZE
	.align		4
.L_1:
        /*000c*/ 	.byte	0x04, 0x11
        /*000e*/ 	.short	(.L_3 - .L_2)
	.align		4
.L_2:
        /*0010*/ 	.word	index@(_Z29gemm_v4_0_tiled_double_bufferPKfS0_Pfiii)
        /*0014*/ 	.word	0x00000000


	//----- nvinfo : EIATTR_MIN_STACK_SIZE
	.align		4
.L_3:
        /*0018*/ 	.byte	0x04, 0x12
        /*001a*/ 	.short	(.L_5 - .L_4)
	.align		4
.L_4:
        /*001c*/ 	.word	index@(_Z29gemm_v4_0_tiled_double_bufferPKfS0_Pfiii)
        /*0020*/ 	.word	0x00000000
.L_5:


//--------------------- .nv.compat                --------------------------
	.section	.nv.compat,"",@"SHT_CUDA_COMPAT_INFO"
	.align	4
        /*0000*/ 	.byte	0x02, 0x09, 0x00, 0x00, 0x02, 0x02, 0x01, 0x00, 0x02, 0x05, 0x05, 0x00, 0x03, 0x07, 0x01, 0x01
        /*0010*/ 	.byte	0x02, 0x03, 0x00, 0x00, 0x02, 0x06, 0x01, 0x00, 0x04, 0x0b, 0x08, 0x00, 0x09, 0x00, 0x00, 0x00
        /*0020*/ 	.byte	0x00, 0x00, 0x00, 0x00


//--------------------- .nv.info._Z29gemm_v4_0_tiled_double_bufferPKfS0_Pfiii --------------------------
	.section	.nv.info._Z29gemm_v4_0_tiled_double_bufferPKfS0_Pfiii,"",@"SHT_CUDA_INFO"
	.sectionflags	@""
	.align	4


	//----- nvinfo : EIATTR_CUDA_API_VERSION
	.align		4
        /*0000*/ 	.byte	0x04, 0x37
        /*0002*/ 	.short	(.L_7 - .L_6)
.L_6:
        /*0004*/ 	.word	0x00000082


	//----- nvinfo : EIATTR_KPARAM_INFO
	.align		4
.L_7:
        /*0008*/ 	.byte	0x04, 0x17
        /*000a*/ 	.short	(.L_9 - .L_8)
.L_8:
        /*000c*/ 	.word	0x00000000
        /*0010*/ 	.short	0x0005
        /*0012*/ 	.short	0x0020
        /*0014*/ 	.byte	0x00, 0xf0, 0x11, 0x00


	//----- nvinfo : EIATTR_KPARAM_INFO
	.align		4
.L_9:
        /*0018*/ 	.byte	0x04, 0x17
        /*001a*/ 	.short	(.L_11 - .L_10)
.L_10:
        /*001c*/ 	.word	0x00000000
        /*0020*/ 	.short	0x0004
        /*0022*/ 	.short	0x001c
        /*0024*/ 	.byte	0x00, 0xf0, 0x11, 0x00


	//----- nvinfo : EIATTR_KPARAM_INFO
	.align		4
.L_11:
        /*0028*/ 	.byte	0x04, 0x17
        /*002a*/ 	.short	(.L_13 - .L_12)
.L_12:
        /*002c*/ 	.word	0x00000000
        /*0030*/ 	.short	0x0003
        /*0032*/ 	.short	0x0018
        /*0034*/ 	.byte	0x00, 0xf0, 0x11, 0x00


	//----- nvinfo : EIATTR_KPARAM_INFO
	.align		4
.L_13:
        /*0038*/ 	.byte	0x04, 0x17
        /*003a*/ 	.short	(.L_15 - .L_14)
.L_14:
        /*003c*/ 	.word	0x00000000
        /*0040*/ 	.short	0x0002
        /*0042*/ 	.short	0x0010
        /*0044*/ 	.byte	0x00, 0xf5, 0x21, 0x00


	//----- nvinfo : EIATTR_KPARAM_INFO
	.align		4
.L_15:
        /*0048*/ 	.byte	0x04, 0x17
        /*004a*/ 	.short	(.L_17 - .L_16)
.L_16:
        /*004c*/ 	.word	0x00000000
        /*0050*/ 	.short	0x0001
        /*0052*/ 	.short	0x0008
        /*0054*/ 	.byte	0x00, 0xf5, 0x21, 0x00


	//----- nvinfo : EIATTR_KPARAM_INFO
	.align		4
.L_17:
        /*0058*/ 	.byte	0x04, 0x17
        /*005a*/ 	.short	(.L_19 - .L_18)
.L_18:
        /*005c*/ 	.word	0x00000000
        /*0060*/ 	.short	0x0000
        /*0062*/ 	.short	0x0000
        /*0064*/ 	.byte	0x00, 0xf5, 0x21, 0x00


	//----- nvinfo : EIATTR_SPARSE_MMA_MASK
	.align		4
.L_19:
        /*0068*/ 	.byte	0x03, 0x50
        /*006a*/ 	.short	0x0000


	//----- nvinfo : EIATTR_MAXREG_COUNT
	.align		4
        /*006c*/ 	.byte	0x03, 0x1b
        /*006e*/ 	.short	0x00ff


	//----- nvinfo : EIATTR_NUM_BARRIERS
	.align		4
        /*0070*/ 	.byte	0x02, 0x4c
        /*0072*/ 	.byte	0x01
	.zero		1


	//----- nvinfo : EIATTR_MERCURY_ISA_VERSION
	.align		4
        /*0074*/ 	.byte	0x03, 0x5f
        /*0076*/ 	.short	0x0101


	//----- nvinfo : EIATTR_VRC_CTA_INIT_COUNT
	.align		4
        /*0078*/ 	.byte	0x02, 0x4a
	.zero		1
	.zero		1


	//----- nvinfo : EIATTR_EXIT_INSTR_OFFSETS
	.align		4
        /*007c*/ 	.byte	0x04, 0x1c
        /*007e*/ 	.short	(.L_21 - .L_20)


	//   ....[0]....
.L_20:
        /*0080*/ 	.word	0x00000cf0


	//   ....[1]....
        /*0084*/ 	.word	0x00000d90


	//----- nvinfo : EIATTR_CRS_STACK_SIZE
	.align		4
.L_21:
        /*0088*/ 	.byte	0x04, 0x1e
        /*008a*/ 	.short	(.L_23 - .L_22)
.L_22:
        /*008c*/ 	.word	0x00000000


	//----- nvinfo : EIATTR_CBANK_PARAM_SIZE
	.align		4
.L_23:
        /*0090*/ 	.byte	0x03, 0x19
        /*0092*/ 	.short	0x0024


	//----- nvinfo : EIATTR_PARAM_CBANK
	.align		4
        /*0094*/ 	.byte	0x04, 0x0a
        /*0096*/ 	.short	(.L_25 - .L_24)
	.align		4
.L_24:
        /*0098*/ 	.word	index@(.nv.constant0._Z29gemm_v4_0_tiled_double_bufferPKfS0_Pfiii)
        /*009c*/ 	.short	0x0380
        /*009e*/ 	.short	0x0024


	//----- nvinfo : EIATTR_SW_WAR
	.align		4
.L_25:
        /*00a0*/ 	.byte	0x04, 0x36
        /*00a2*/ 	.short	(.L_27 - .L_26)
.L_26:
        /*00a4*/ 	.word	0x00000008
.L_27:


//--------------------- .nv.callgraph             --------------------------
	.section	.nv.callgraph,"",@"SHT_CUDA_CALLGRAPH"
	.align	4
	.sectionentsize	8
	.align		4
        /*0000*/ 	.word	0x00000000
	.align		4
        /*0004*/ 	.word	0xffffffff
	.align		4
        /*0008*/ 	.word	0x00000000
	.align		4
        /*000c*/ 	.word	0xfffffffe
	.align		4
        /*0010*/ 	.word	0x00000000
	.align		4
        /*0014*/ 	.word	0xfffffffd
	.align		4
        /*0018*/ 	.word	0x00000000
	.align		4
        /*001c*/ 	.word	0xfffffffc


//--------------------- .text._Z29gemm_v4_0_tiled_double_bufferPKfS0_Pfiii --------------------------
	.section	.text._Z29gemm_v4_0_tiled_double_bufferPKfS0_Pfiii,"ax",@progbits
	.align	128
        .global         _Z29gemm_v4_0_tiled_double_bufferPKfS0_Pfiii
        .type           _Z29gemm_v4_0_tiled_double_bufferPKfS0_Pfiii,@function
        .size           _Z29gemm_v4_0_tiled_double_bufferPKfS0_Pfiii,(.L_x_6 - _Z29gemm_v4_0_tiled_double_bufferPKfS0_Pfiii)
        .other          _Z29gemm_v4_0_tiled_double_bufferPKfS0_Pfiii,@"STO_CUDA_ENTRY STV_DEFAULT"
_Z29gemm_v4_0_tiled_double_bufferPKfS0_Pfiii:
.text._Z29gemm_v4_0_tiled_double_bufferPKfS0_Pfiii:
[----:B------:R-:W-:Y:S01]  /*0000*/  LDC R1, c[0x0][0x37c] ;  /* 0x0000df00ff017b82 */ /* 0x000fe20000000800 */
[----:B------:R-:W0:Y:S07]  /*0010*/  S2R R16, SR_TID.X ;  /* 0x0000000000107919 */ /* 0x000e2e0000002100 */
[----:B------:R-:W1:Y:S01]  /*0020*/  LDC R5, c[0x0][0x3a0] ;  /* 0x0000e800ff057b82 */ /* 0x000e620000000800 */
[----:B------:R-:W0:Y:S01]  /*0030*/  LDCU.64 UR6, c[0x0][0x398] ;  /* 0x00007300ff0677ac */ /* 0x000e220008000a00 */
[----:B------:R-:W2:Y:S01]  /*0040*/  S2R R3, SR_CTAID.X ;  /* 0x0000000000037919 */ /* 0x000ea20000002500 */
[----:B------:R-:W3:Y:S01]  /*0050*/  LDCU.64 UR8, c[0x0][0x358] ;  /* 0x00006b00ff0877ac */ /* 0x000ee20008000a00 */
[----:B------:R-:W4:Y:S01]  /*0060*/  S2R R19, SR_TID.Y ;  /* 0x0000000000137919 */ /* 0x000f220000002200 */
[----:B------:R-:W4:Y:S01]  /*0070*/  S2R R0, SR_CTAID.Y ;  /* 0x0000000000007919 */ /* 0x000f220000002600 */
[----:B0-----:R-:W-:-:S02]  /*0080*/  ISETP.GE.AND P0, PT, R16, UR7, PT ;  /* 0x0000000710007c0c */ /* 0x001fc4000bf06270 */
[----:B--2---:R-:W-:-:S04]  /*0090*/  LEA R2, R3, R16, 0x5 ;  /* 0x0000001003027211 */ /* 0x004fc800078e28ff */
[----:B-1----:R-:W-:Y:S02]  /*00a0*/  ISETP.GE.AND P1, PT, R2, R5, PT ;  /* 0x000000050200720c */ /* 0x002fe40003f26270 */
[----:B----4-:R-:W-:Y:S02]  /*00b0*/  LEA R0, R0, R19, 0x5 ;  /* 0x0000001300007211 */ /* 0x010fe400078e28ff */
[----:B------:R-:W-:Y:S02]  /*00c0*/  ISETP.GE.OR P1, PT, R19, UR7, P1 ;  /* 0x0000000713007c0c */ /* 0x000fe40008f26670 */
[----:B------:R-:W-:-:S11]  /*00d0*/  ISETP.GE.OR P0, PT, R0, UR6, P0 ;  /* 0x0000000600007c0c */ /* 0x000fd60008706670 */
[----:B------:R-:W0:Y:S01]  /*00e0*/  @!P1 LDC.64 R6, c[0x0][0x388] ;  /* 0x0000e200ff069b82 */ /* 0x000e220000000a00 */
[--C-:B------:R-:W-:Y:S02]  /*00f0*/  @!P1 SHF.R.S32.HI R3, RZ, 0x1f, R2.reuse ;  /* 0x0000001fff039819 */ /* 0x100fe40000011402 */
[----:B------:R-:W-:Y:S02]  /*0100*/  @!P0 MOV R10, R16 ;  /* 0x00000010000a8202 */ /* 0x000fe40000000f00 */
[----:B------:R-:W-:Y:S02]  /*0110*/  @!P0 MOV R11, RZ ;  /* 0x000000ff000b8202 */ /* 0x000fe40000000f00 */
[----:B------:R-:W-:Y:S01]  /*0120*/  @!P1 SHF.R.S32.HI R12, RZ, 0x1f, R5 ;  /* 0x0000001fff0c9819 */ /* 0x000fe20000011405 */
[----:B------:R-:W1:Y:S01]  /*0130*/  @!P0 LDC.64 R8, c[0x0][0x380] ;  /* 0x0000e000ff088b82 */ /* 0x000e620000000a00 */
[----:B------:R-:W-:-:S04]  /*0140*/  @!P1 IMAD.WIDE.U32 R4, R19, R5, R2 ;  /* 0x0000000513049225 */ /* 0x000fc800078e0002 */
[----:B------:R-:W-:-:S04]  /*0150*/  @!P0 IMAD.WIDE.U32 R10, R0, UR7, R10 ;  /* 0x00000007000a8c25 */ /* 0x000fc8000f8e000a */
[----:B------:R-:W-:-:S05]  /*0160*/  @!P1 IMAD R13, R12, R19, RZ ;  /* 0x000000130c0d9224 */ /* 0x000fca00078e02ff */
[----:B------:R-:W-:Y:S02]  /*0170*/  @!P1 IADD3 R5, PT, PT, R5, R13, RZ ;  /* 0x0000000d05059210 */ /* 0x000fe40007ffe0ff */
[----:B0-----:R-:W-:-:S04]  /*0180*/  @!P1 LEA R6, P3, R4, R6, 0x2 ;  /* 0x0000000604069211 */ /* 0x001fc800078610ff */
[----:B------:R-:W-:Y:S02]  /*0190*/  @!P1 LEA.HI.X R7, R4, R7, R5, 0x2, P3 ;  /* 0x0000000704079211 */ /* 0x000fe400018f1405 */
[----:B-1----:R-:W-:-:S03]  /*01a0*/  @!P0 LEA R8, P2, R10, R8, 0x2 ;  /* 0x000000080a088211 */ /* 0x002fc600078410ff */
[----:B---3--:R-:W2:Y:S01]  /*01b0*/  @!P1 LDG.E.CONSTANT R6, desc[UR8][R6.64] ;  /* 0x0000000806069981 */ /* 0x008ea2000c1e9900 */
[----:B------:R-:W-:-:S05]  /*01c0*/  @!P0 LEA.HI.X R9, R10, R9, R11, 0x2, P2 ;  /* 0x000000090a098211 */ /* 0x000fca00010f140b */
[----:B------:R-:W3:Y:S01]  /*01d0*/  @!P0 LDG.E.CONSTANT R8, desc[UR8][R8.64] ;  /* 0x0000000808088981 */ /* 0x000ee2000c1e9900 */
[----:B------:R-:W0:Y:S01]  /*01e0*/  S2R R10, SR_CgaCtaId ;  /* 0x00000000000a7919 */ /* 0x000e220000008800 */
[----:B------:R-:W-:-:S04]  /*01f0*/  MOV R4, 0x400 ;  /* 0x0000040000047802 */ /* 0x000fc80000000f00 */
[----:B------:R-:W-:Y:S02]  /*0200*/  IADD3 R5, PT, PT, R4, 0x2100, RZ ;  /* 0x0000210004057810 */ /* 0x000fe40007ffe0ff */
[C---:B0-----:R-:W-:Y:S02]  /*0210*/  LEA R12, R10.reuse, R4, 0x18 ;  /* 0x000000040a0c7211 */ /* 0x041fe400078ec0ff */
[----:B------:R-:W-:-:S03]  /*0220*/  LEA R5, R10, R5, 0x18 ;  /* 0x000000050a057211 */ /* 0x000fc600078ec0ff */
[C---:B------:R-:W-:Y:S02]  /*0230*/  IMAD R12, R19.reuse, 0x84, R12 ;  /* 0x00000084130c7824 */ /* 0x040fe400078e020c */
[----:B------:R-:W-:-:S03]  /*0240*/  IMAD R15, R19, 0x84, R5 ;  /* 0x00000084130f7824 */ /* 0x000fc600078e0205 */
[C---:B------:R-:W-:Y:S02]  /*0250*/  LEA R13, R16.reuse, R12, 0x2 ;  /* 0x0000000c100d7211 */ /* 0x040fe400078e10ff */
[----:B------:R-:W-:Y:S01]  /*0260*/  LEA R15, R16, R15, 0x2 ;  /* 0x0000000f100f7211 */ /* 0x000fe200078e10ff */
[----:B------:R-:W-:Y:S02]  /*0270*/  UISETP.GE.AND UP0, UPT, UR7, 0x1, UPT ;  /* 0x000000010700788c */ /* 0x000fe4000bf06270 */
[----:B------:R-:W-:Y:S01]  /*0280*/  UIADD3 UR4, UPT, UPT, UR7, 0x1f, URZ ;  /* 0x0000001f07047890 */ /* 0x000fe2000fffe0ff */
[----:B------:R-:W-:-:S03]  /*0290*/  HFMA2 R18, -RZ, RZ, 0, 0 ;  /* 0x00000000ff127431 */ /* 0x000fc600000001ff */
[----:B------:R-:W-:-:S04]  /*02a0*/  USHF.R.S32.HI UR5, URZ, 0x1f, UR4 ;  /* 0x0000001fff057899 */ /* 0x000fc80008011404 */
[----:B------:R-:W-:Y:S01]  /*02b0*/  ULEA.HI UR5, UR5, UR4, URZ, 0x5 ;  /* 0x0000000405057291 */ /* 0x000fe2000f8f28ff */
[----:B---3--:R0:W-:Y:S04]  /*02c0*/  @!P0 STS [R13], R8 ;  /* 0x000000080d008388 */ /* 0x0081e80000000800 */
[----:B------:R0:W-:Y:S04]  /*02d0*/  @P0 STS [R13], RZ ;  /* 0x000000ff0d000388 */ /* 0x0001e80000000800 */
[----:B--2---:R0:W-:Y:S04]  /*02e0*/  @!P1 STS [R15], R6 ;  /* 0x000000060f009388 */ /* 0x0041e80000000800 */
[----:B------:R0:W-:Y:S01]  /*02f0*/  @P1 STS [R15], RZ ;  /* 0x000000ff0f001388 */ /* 0x0001e20000000800 */
[----:B------:R-:W-:Y:S06]  /*0300*/  BAR.SYNC.DEFER_BLOCKING 0x0 ;  /* 0x0000000000007b1d */ /* 0x000fec0000010000 */
[----:B------:R-:W-:Y:S05]  /*0310*/  BRA.U !UP0, `(.L_x_0) ;  /* 0x0000000908647547 */ /* 0x000fea000b800000 */
[----:B------:R-:W1:Y:S01]  /*0320*/  LDCU.64 UR10, c[0x0][0x380] ;  /* 0x00007000ff0a77ac */ /* 0x000e620008000a00 */
[----:B0-----:R-:W-:Y:S01]  /*0330*/  IMAD.WIDE.U32 R6, R0, UR7, RZ ;  /* 0x0000000700067c25 */ /* 0x001fe2000f8e00ff */
[C---:B------:R-:W-:Y:S01]  /*0340*/  LEA R14, R16.reuse, R5, 0x2 ;  /* 0x00000005100e7211 */ /* 0x040fe200078e10ff */
[----:B------:R-:W-:Y:S02]  /*0350*/  USHF.R.S32.HI UR6, URZ, 0x5, UR5 ;  /* 0x00000005ff067899 */ /* 0x000fe40008011405 */
[----:B------:R-:W-:Y:S01]  /*0360*/  VIADD R17, R19, 0x20 ;  /* 0x0000002013117836 */ /* 0x000fe20000000000 */
[----:B------:R-:W-:Y:S01]  /*0370*/  IADD3 R11, PT, PT, R16, 0x20, RZ ;  /* 0x00000020100b7810 */ /* 0x000fe20007ffe0ff */
[----:B------:R-:W0:Y:S01]  /*0380*/  LDCU UR14, c[0x0][0x3a0] ;  /* 0x00007400ff0e77ac */ /* 0x000e220008000800 */
[----:B------:R-:W-:Y:S02]  /*0390*/  MOV R18, RZ ;  /* 0x000000ff00127202 */ /* 0x000fe40000000f00 */
[----:B------:R-:W-:Y:S01]  /*03a0*/  MOV R10, RZ ;  /* 0x000000ff000a7202 */ /* 0x000fe20000000f00 */
[----:B------:R-:W-:Y:S01]  /*03b0*/  UISETP.LT.AND UP0, UPT, UR6, 0x1, UPT ;  /* 0x000000010600788c */ /* 0x000fe2000bf01270 */
[----:B------:R-:W2:Y:S03]  /*03c0*/  LDCU.64 UR12, c[0x0][0x398] ;  /* 0x00007300ff0c77ac */ /* 0x000ea60008000a00 */
[----:B------:R-:W-:Y:S01]  /*03d0*/  USEL UR4, UR6, 0x1, !UP0 ;  /* 0x0000000106047887 */ /* 0x000fe2000c000000 */
[C---:B-1----:R-:W-:Y:S01]  /*03e0*/  LEA R4, P0, R6.reuse, UR10, 0x2 ;  /* 0x0000000a06047c11 */ /* 0x042fe2000f8010ff */
[----:B------:R-:W1:Y:S03]  /*03f0*/  LDCU.64 UR16, c[0x0][0x388] ;  /* 0x00007100ff1077ac */ /* 0x000e660008000a00 */
[----:B------:R-:W-:Y:S01]  /*0400*/  LEA.HI.X R5, R6, UR11, R7, 0x2, P0 ;  /* 0x0000000b06057c11 */ /* 0x000fe200080f1407 */
[----:B------:R-:W-:Y:S01]  /*0410*/  UIADD3 UR5, UPT, UPT, -UR4, URZ, URZ ;  /* 0x000000ff04057290 */ /* 0x000fe2000fffe1ff */
[----:B------:R-:W-:-:S02]  /*0420*/  SHF.R.S32.HI R7, RZ, 0x1f, R2 ;  /* 0x0000001fff077819 */ /* 0x000fc40000011402 */
[----:B------:R-:W-:Y:S01]  /*0430*/  MOV R6, R2 ;  /* 0x0000000200067202 */ /* 0x000fe20000000f00 */
[----:B0-----:R-:W-:-:S08]  /*0440*/  UMOV UR4, URZ ;  /* 0x000000ff00047c82 */ /* 0x001fd00008000000 */
.L_x_4:
[----:B------:R-:W-:Y:S01]  /*0450*/  UIADD3 UR4, UPT, UPT, UR4, 0x1, URZ ;  /* 0x0000000104047890 */ /* 0x000fe2000fffe0ff */
[----:B------:R-:W-:Y:S02]  /*0460*/  MOV R23, R10 ;  /* 0x0000000a00177202 */ /* 0x000fe40000000f00 */
[----:B------:R-:W-:Y:S01]  /*0470*/  LOP3.LUT R10, R10, 0x1, RZ, 0x3c, !PT ;  /* 0x000000010a0a7812 */ /* 0x000fe200078e3cff */
[----:B------:R-:W-:-:S09]  /*0480*/  UISETP.GE.AND UP0, UPT, UR4, UR6, UPT ;  /* 0x000000060400728c */ /* 0x000fd2000bf06270 */
[----:B------:R-:W-:Y:S05]  /*0490*/  BRA.U UP0, `(.L_x_1) ;  /* 0x00000001005c7547 */ /* 0x000fea000b800000 */
[----:B------:R-:W-:-:S05]  /*04a0*/  VIADD R8, R16, 0x20 ;  /* 0x0000002010087836 */ /* 0x000fca0000000000 */
[----:B--2---:R-:W-:-:S04]  /*04b0*/  ISETP.GE.AND P0, PT, R8, UR13, PT ;  /* 0x0000000d08007c0c */ /* 0x004fc8000bf06270 */
[----:B------:R-:W-:-:S13]  /*04c0*/  ISETP.GE.OR P0, PT, R0, UR12, P0 ;  /* 0x0000000c00007c0c */ /* 0x000fda0008706670 */
[----:B------:R-:W-:-:S06]  /*04d0*/  @!P0 IMAD.WIDE R8, R11, 0x4, R4 ;  /* 0x000000040b088825 */ /* 0x000fcc00078e0204 */
[----:B------:R-:W2:Y:S01]  /*04e0*/  @!P0 LDG.E.CONSTANT R8, desc[UR8][R8.64] ;  /* 0x0000000808088981 */ /* 0x000ea2000c1e9900 */
[----:B------:R-:W-:Y:S01]  /*04f0*/  IMAD R21, R10, 0x1080, R13 ;  /* 0x000010800a157824 */ /* 0x000fe200078e020d */
[----:B------:R-:W-:Y:S01]  /*0500*/  IADD3 R20, PT, PT, R19, 0x20, RZ ;  /* 0x0000002013147810 */ /* 0x000fe20007ffe0ff */
[----:B------:R-:W-:Y:S03]  /*0510*/  BSSY.RECONVERGENT B0, `(.L_x_1) ;  /* 0x000000f000007945 */ /* 0x000fe60003800200 */
[----:B--2---:R0:W-:Y:S04]  /*0520*/  @!P0 STS [R21], R8 ;  /* 0x0000000815008388 */ /* 0x0041e80000000800 */
[----:B------:R0:W-:Y:S01]  /*0530*/  @P0 STS [R21], RZ ;  /* 0x000000ff15000388 */ /* 0x0001e20000000800 */
[----:B------:R-:W-:-:S04]  /*0540*/  ISETP.GE.AND P0, PT, R20, UR13, PT ;  /* 0x0000000d14007c0c */ /* 0x000fc8000bf06270 */
[----:B------:R-:W-:-:S13]  /*0550*/  ISETP.GE.OR P0, PT, R2, UR14, P0 ;  /* 0x0000000e02007c0c */ /* 0x000fda0008706670 */
[----:B0-----:R-:W-:Y:S05]  /*0560*/  @P0 BRA `(.L_x_2) ;  /* 0x00000000001c0947 */ /* 0x001fea0003800000 */
[----:B------:R-:W-:-:S03]  /*0570*/  IMAD.WIDE R20, R17, UR14, R6 ;  /* 0x0000000e11147c25 */ /* 0x000fc6000f8e0206 */
[----:B-1----:R-:W-:-:S04]  /*0580*/  LEA R8, P0, R20, UR16, 0x2 ;  /* 0x0000001014087c11 */ /* 0x002fc8000f8010ff */
[----:B------:R-:W-:-:S05]  /*0590*/  LEA.HI.X R9, R20, UR17, R21, 0x2, P0 ;  /* 0x0000001114097c11 */ /* 0x000fca00080f1415 */
[----:B------:R-:W2:Y:S01]  /*05a0*/  LDG.E.CONSTANT R8, desc[UR8][R8.64] ;  /* 0x0000000808087981 */ /* 0x000ea2000c1e9900 */
[----:B------:R-:W-:-:S05]  /*05b0*/  IMAD R21, R10, 0x1080, R15 ;  /* 0x000010800a157824 */ /* 0x000fca00078e020f */
[----:B--2---:R0:W-:Y:S01]  /*05c0*/  STS [R21], R8 ;  /* 0x0000000815007388 */ /* 0x0041e20000000800 */
[----:B------:R-:W-:Y:S05]  /*05d0*/  BRA `(.L_x_3) ;  /* 0x0000000000087947 */ /* 0x000fea0003800000 */
.L_x_2:
[----:B------:R-:W-:-:S05]  /*05e0*/  IMAD R8, R10, 0x1080, R15 ;  /* 0x000010800a087824 */ /* 0x000fca00078e020f */
[----:B------:R2:W-:Y:S02]  /*05f0*/  STS [R8], RZ ;  /* 0x000000ff08007388 */ /* 0x0005e40000000800 */
.L_x_3:
[----:B-1----:R-:W-:Y:S05]  /*0600*/  BSYNC.RECONVERGENT B0 ;  /* 0x0000000000007941 */ /* 0x002fea0003800200 */
.L_x_1:
[C---:B------:R-:W-:Y:S01]  /*0610*/  IMAD R9, R23.reuse, 0x1080, R12 ;  /* 0x0000108017097824 */ /* 0x040fe200078e020c */
[----:B------:R-:W-:Y:S01]  /*0620*/  UIADD3 UR5, UPT, UPT, UR5, 0x1, URZ ;  /* 0x0000000105057890 */ /* 0x000fe2000fffe0ff */
[----:B0-2---:R-:W-:Y:S01]  /*0630*/  IMAD R8, R23, 0x1080, R14 ;  /* 0x0000108017087824 */ /* 0x005fe200078e020e */
[----:B------:R-:W-:Y:S02]  /*0640*/  IADD3 R17, PT, PT, R17, 0x20, RZ ;  /* 0x0000002011117810 */ /* 0x000fe40007ffe0ff */
[----:B------:R-:W-:Y:S01]  /*0650*/  LDS R23, [R9] ;  /* 0x0000000009177984 */ /* 0x000fe20000000800 */
[----:B------:R-:W-:Y:S01]  /*0660*/  UISETP.NE.AND UP0, UPT, UR5, URZ, UPT ;  /* 0x000000ff0500728c */ /* 0x000fe2000bf05270 */
[----:B------:R-:W-:Y:S02]  /*0670*/  IADD3 R19, PT, PT, R19, 0x20, RZ ;  /* 0x0000002013137810 */ /* 0x000fe40007ffe0ff */
[----:B------:R-:W0:Y:S01]  /*0680*/  LDS R20, [R8] ;  /* 0x0000000008147984 */ /* 0x000e220000000800 */
[----:B------:R-:W-:-:S02]  /*0690*/  IADD3 R11, PT, PT, R11, 0x20, RZ ;  /* 0x000000200b0b7810 */ /* 0x000fc40007ffe0ff */
[----:B------:R-:W-:Y:S01]  /*06a0*/  IADD3 R16, PT, PT, R16, 0x20, RZ ;  /* 0x0000002010107810 */ /* 0x000fe20007ffe0ff */
[----:B------:R-:W-:Y:S04]  /*06b0*/  LDS R25, [R9+0x4] ;  /* 0x0000040009197984 */ /* 0x000fe80000000800 */
[----:B------:R-:W2:Y:S04]  /*06c0*/  LDS R24, [R8+0x84] ;  /* 0x0000840008187984 */ /* 0x000ea80000000800 */
[----:B------:R-:W-:Y:S04]  /*06d0*/  LDS R21, [R9+0x8] ;  /* 0x0000080009157984 */ /* 0x000fe80000000800 */
[----:B------:R-:W3:Y:S04]  /*06e0*/  LDS R22, [R8+0x108] ;  /* 0x0001080008167984 */ /* 0x000ee80000000800 */
[----:B------:R-:W-:Y:S01]  /*06f0*/  LDS R27, [R8+0x294] ;  /* 0x00029400081b7984 */ /* 0x000fe20000000800 */
[----:B0-----:R-:W-:-:S03]  /*0700*/  FFMA R18, R23, R20, R18 ;  /* 0x0000001417127223 */ /* 0x001fc60000000012 */
[----:B------:R-:W-:Y:S04]  /*0710*/  LDS R20, [R9+0xc] ;  /* 0x00000c0009147984 */ /* 0x000fe80000000800 */
[----:B------:R-:W0:Y:S01]  /*0720*/  LDS R23, [R8+0x18c] ;  /* 0x00018c0008177984 */ /* 0x000e220000000800 */
[----:B--2---:R-:W-:-:S03]  /*0730*/  FFMA R18, R25, R24, R18 ;  /* 0x0000001819127223 */ /* 0x004fc60000000012 */
[----:B------:R-:W-:Y:S04]  /*0740*/  LDS R25, [R9+0x10] ;  /* 0x0000100009197984 */ /* 0x000fe80000000800 */
[----:B------:R-:W2:Y:S01]  /*0750*/  LDS R24, [R8+0x210] ;  /* 0x0002100008187984 */ /* 0x000ea20000000800 */
[----:B---3--:R-:W-:-:S03]  /*0760*/  FFMA R29, R21, R22, R18 ;  /* 0x00000016151d7223 */ /* 0x008fc60000000012 */
[----:B------:R-:W3:Y:S04]  /*0770*/  LDS R22, [R9+0x14] ;  /* 0x0000140009167984 */ /* 0x000ee80000000800 */
[----:B------:R-:W-:Y:S04]  /*0780*/  LDS R18, [R9+0x18] ;  /* 0x0000180009127984 */ /* 0x000fe80000000800 */
[----:B------:R-:W4:Y:S01]  /*0790*/  LDS R21, [R8+0x318] ;  /* 0x0003180008157984 */ /* 0x000f220000000800 */
[----:B0-----:R-:W-:-:S03]  /*07a0*/  FFMA R20, R20, R23, R29 ;  /* 0x0000001714147223 */ /* 0x001fc6000000001d */
[----:B------:R-:W-:Y:S04]  /*07b0*/  LDS R23, [R9+0x1c] ;  /* 0x00001c0009177984 */ /* 0x000fe80000000800 */
[----:B------:R-:W-:Y:S01]  /*07c0*/  LDS R29, [R8+0xffc] ;  /* 0x000ffc00081d7984 */ /* 0x000fe20000000800 */
[----:B--2---:R-:W-:-:S03]  /*07d0*/  FFMA R25, R25, R24, R20 ;  /* 0x0000001819197223 */ /* 0x004fc60000000014 */
[----:B------:R-:W0:Y:S01]  /*07e0*/  LDS R20, [R8+0x39c] ;  /* 0x00039c0008147984 */ /* 0x000e220000000800 */
[----:B---3--:R-:W-:-:S03]  /*07f0*/  FFMA R27, R22, R27, R25 ;  /* 0x0000001b161b7223 */ /* 0x008fc60000000019 */
[----:B------:R-:W-:Y:S04]  /*0800*/  LDS R25, [R9+0x20] ;  /* 0x0000200009197984 */ /* 0x000fe80000000800 */
[----:B------:R-:W2:Y:S01]  /*0810*/  LDS R22, [R8+0x420] ;  /* 0x0004200008167984 */ /* 0x000ea20000000800 */
[----:B----4-:R-:W-:-:S03]  /*0820*/  FFMA R26, R18, R21, R27 ;  /* 0x00000015121a7223 */ /* 0x010fc6000000001b */
[----:B------:R-:W-:Y:S04]  /*0830*/  LDS R24, [R9+0x24] ;  /* 0x0000240009187984 */ /* 0x000fe80000000800 */
[----:B------:R-:W3:Y:S04]  /*0840*/  LDS R27, [R8+0x4a4] ;  /* 0x0004a400081b7984 */ /* 0x000ee80000000800 */
[----:B------:R-:W-:Y:S04]  /*0850*/  LDS R18, [R9+0x28] ;  /* 0x0000280009127984 */ /* 0x000fe80000000800 */
[----:B------:R-:W4:Y:S01]  /*0860*/  LDS R21, [R8+0x528] ;  /* 0x0005280008157984 */ /* 0x000f220000000800 */
[----:B0-----:R-:W-:-:S03]  /*0870*/  FFMA R20, R23, R20, R26 ;  /* 0x0000001417147223 */ /* 0x001fc6000000001a */
[----:B------:R-:W-:Y:S01]  /*0880*/  LDS R23, [R9+0x2c] ;  /* 0x00002c0009177984 */ /* 0x000fe20000000800 */
[----:B--2---:R-:W-:-:S03]  /*0890*/  FFMA R25, R25, R22, R20 ;  /* 0x0000001619197223 */ /* 0x004fc60000000014 */
[----:B------:R-:W0:Y:S04]  /*08a0*/  LDS R20, [R8+0x5ac] ;  /* 0x0005ac0008147984 */ /* 0x000e280000000800 */
[----:B------:R-:W-:Y:S01]  /*08b0*/  LDS R22, [R8+0x630] ;  /* 0x0006300008167984 */ /* 0x000fe20000000800 */
[----:B---3--:R-:W-:-:S03]  /*08c0*/  FFMA R27, R24, R27, R25 ;  /* 0x0000001b181b7223 */ /* 0x008fc60000000019 */
[----:B------:R-:W2:Y:S04]  /*08d0*/  LDS R25, [R9+0x30] ;  /* 0x0000300009197984 */ /* 0x000ea80000000800 */
[----:B------:R-:W-:Y:S01]  /*08e0*/  LDS R24, [R9+0x34] ;  /* 0x0000340009187984 */ /* 0x000fe20000000800 */
[----:B----4-:R-:W-:-:S03]  /*08f0*/  FFMA R26, R18, R21, R27 ;  /* 0x00000015121a7223 */ /* 0x010fc6000000001b */
        /* <DEDUP_REMOVED lines=40> */
[----:B------:R-:W-:Y:S04]  /*0b80*/  LDS R23, [R9+0x6c] ;  /* 0x00006c0009177984 */ /* 0x000fe80000000800 */
        /* <DEDUP_REMOVED lines=11> */
[----:B0-----:R-:W-:-:S04]  /*0c40*/  FFMA R23, R23, R20, R28 ;  /* 0x0000001417177223 */ /* 0x001fc8000000001c */
[----:B--2---:R-:W-:-:S04]  /*0c50*/  FFMA R23, R22, R25, R23 ;  /* 0x0000001916177223 */ /* 0x004fc80000000017 */
[----:B---3--:R-:W-:-:S04]  /*0c60*/  FFMA R23, R24, R27, R23 ;  /* 0x0000001b18177223 */ /* 0x008fc80000000017 */
[----:B----4-:R-:W-:-:S04]  /*0c70*/  FFMA R21, R18, R21, R23 ;  /* 0x0000001512157223 */ /* 0x010fc80000000017 */
[----:B------:R-:W-:Y:S01]  /*0c80*/  FFMA R18, R26, R29, R21 ;  /* 0x0000001d1a127223 */ /* 0x000fe20000000015 */
[----:B------:R-:W-:Y:S06]  /*0c90*/  BAR.SYNC.DEFER_BLOCKING 0x0 ;  /* 0x0000000000007b1d */ /* 0x000fec0000010000 */
[----:B------:R-:W-:Y:S05]  /*0ca0*/  BRA.U UP0, `(.L_x_4) ;  /* 0xfffffff500e87547 */ /* 0x000fea000b83ffff */
.L_x_0:
[----:B------:R-:W2:Y:S01]  /*0cb0*/  LDCU UR7, c[0x0][0x3a0] ;  /* 0x00007400ff0777ac */ /* 0x000ea20008000800 */
[----:B------:R-:W3:Y:S01]  /*0cc0*/  LDCU UR10, c[0x0][0x398] ;  /* 0x00007300ff0a77ac */ /* 0x000ee20008000800 */
[----:B--2---:R-:W-:-:S04]  /*0cd0*/  ISETP.GE.AND P0, PT, R2, UR7, PT ;  /* 0x0000000702007c0c */ /* 0x004fc8000bf06270 */
[----:B---3--:R-:W-:-:S13]  /*0ce0*/  ISETP.GE.OR P0, PT, R0, UR10, P0 ;  /* 0x0000000a00007c0c */ /* 0x008fda0008706670 */
[----:B-1----:R-:W-:Y:S05]  /*0cf0*/  @P0 EXIT ;  /* 0x000000000000094d */ /* 0x002fea0003800000 */
[----:B------:R-:W1:Y:S01]  /*0d00*/  LDCU.64 UR4, c[0x0][0x390] ;  /* 0x00007200ff0477ac */ /* 0x000e620008000a00 */
[--C-:B------:R-:W-:Y:S01]  /*0d10*/  SHF.R.S32.HI R3, RZ, 0x1f, R2.reuse ;  /* 0x0000001fff037819 */ /* 0x100fe20000011402 */
[----:B------:R-:W-:Y:S02]  /*0d20*/  USHF.R.S32.HI UR6, URZ, 0x1f, UR7 ;  /* 0x0000001fff067899 */ /* 0x000fe40008011407 */
[----:B------:R-:W-:-:S04]  /*0d30*/  IMAD.WIDE.U32 R2, R0, UR7, R2 ;  /* 0x0000000700027c25 */ /* 0x000fc8000f8e0002 */
[----:B------:R-:W-:-:S05]  /*0d40*/  IMAD R5, R0, UR6, RZ ;  /* 0x0000000600057c24 */ /* 0x000fca000f8e02ff */
[----:B------:R-:W-:Y:S02]  /*0d50*/  IADD3 R3, PT, PT, R3, R5, RZ ;  /* 0x0000000503037210 */ /* 0x000fe40007ffe0ff */
[----:B-1----:R-:W-:-:S04]  /*0d60*/  LEA R4, P0, R2, UR4, 0x2 ;  /* 0x0000000402047c11 */ /* 0x002fc8000f8010ff */
[----:B------:R-:W-:-:S05]  /*0d70*/  LEA.HI.X R5, R2, UR5, R3, 0x2, P0 ;  /* 0x0000000502057c11 */ /* 0x000fca00080f1403 */
[----:B------:R-:W-:Y:S01]  /*0d80*/  STG.E desc[UR8][R4.64], R18 ;  /* 0x0000001204007986 */ /* 0x000fe2000c101908 */
[----:B------:R-:W-:Y:S05]  /*0d90*/  EXIT ;  /* 0x000000000000794d */ /* 0x000fea0003800000 */
.L_x_5:
[----:B------:R-:W-:-:S00]  /*0da0*/  BRA `(.L_x_5) ;  /* 0xfffffffc00fc7947 */ /* 0x000fc0000383ffff */
[----:B------:R-:W-:-:S00]  /*0db0*/  NOP ;  /* 0x0000000000007918 */ /* 0x000fc00000000000 */
        /* <DEDUP_REMOVED lines=12> */
.L_x_6:


//--------------------- .nv.shared._Z29gemm_v4_0_tiled_double_bufferPKfS0_Pfiii --------------------------
	.section	.nv.shared._Z29gemm_v4_0_tiled_double_bufferPKfS0_Pfiii,"aw",@nobits
	.sectionflags	@""
	.align	4
.nv.shared._Z29gemm_v4_0_tiled_double_bufferPKfS0_Pfiii:
	.zero		17920


//--------------------- .nv.shared.reserved.0     --------------------------
	.section	.nv.shared.reserved.0,"aw",@nobits
	.weak		__nv_reservedSMEM_offset_0_alias
	.size		__nv_reservedSMEM_offset_0_alias, 0, 64
	.other		__nv_reservedSMEM_offset_0_alias,@"STO_CUDA_RESERVED_SHARED STV_DEFAULT"
__nv_reservedSMEM_offset_0_alias:
	.zero		0
	.zero		64


//--------------------- .nv.constant0._Z29gemm_v4_0_tiled_double_bufferPKfS0_Pfiii --------------------------
	.section	.nv.constant0._Z29gemm_v4_0_tiled_double_bufferPKfS0_Pfiii,"a",@progbits
	.sectionflags	@""
	.align	4
.nv.constant0._Z29gemm_v4_0_tiled_double_bufferPKfS0_Pfiii:
	.zero		932


//--------------------- SYMBOLS --------------------------

	.type		.nv.reservedSmem.offset0,@object
	.size		.nv.reservedSmem.offset0,0x4
	.type		.nv.reservedSmem.cap,@object
	.size		.nv.reservedSmem.cap,0x4
